	.headerflags	@"EF_CUDA_TEXMODE_UNIFIED EF_CUDA_64BIT_ADDRESS EF_CUDA_ACCELERATORS EF_CUDA_SM90 EF_CUDA_VIRTUAL_SM(EF_CUDA_SM90)"
	.elftype	@"ET_EXEC"


//--------------------- .nv.info                  --------------------------
	.section	.nv.info,"",@"SHT_CUDA_INFO"
	.align	4


	//----- nvinfo : EIATTR_REGCOUNT
	.align		4
        /*0000*/ 	.byte	0x04, 0x2f
        /*0002*/ 	.short	(.L_3 - .L_2)
	.align		4
.L_2:
        /*0004*/ 	.word	index@(triton_poi_fused__native_batch_norm_legit_no_training__prelu_kernel_24)
        /*0008*/ 	.word	0x00000012


	//----- nvinfo : EIATTR_MIN_STACK_SIZE
	.align		4
.L_3:
        /*000c*/ 	.byte	0x04, 0x12
        /*000e*/ 	.short	(.L_5 - .L_4)
	.align		4
.L_4:
        /*0010*/ 	.word	index@(triton_poi_fused__native_batch_norm_legit_no_training__prelu_kernel_24)
        /*0014*/ 	.word	0x00000000


	//----- nvinfo : EIATTR_FRAME_SIZE
	.align		4
.L_5:
        /*0018*/ 	.byte	0x04, 0x11
        /*001a*/ 	.short	(.L_7 - .L_6)
	.align		4
.L_6:
        /*001c*/ 	.word	index@(triton_poi_fused__native_batch_norm_legit_no_training__prelu_kernel_24)
        /*0020*/ 	.word	0x00000000


	//----- nvinfo : EIATTR_MIN_STACK_SIZE
	.align		4
.L_7:
        /*0024*/ 	.byte	0x04, 0x12
        /*0026*/ 	.short	(.L_9 - .L_8)
	.align		4
.L_8:
        /*0028*/ 	.word	index@(triton_poi_fused__native_batch_norm_legit_no_training__prelu_kernel_24)
        /*002c*/ 	.word	0x00000000
.L_9:


//--------------------- .nv.info.triton_poi_fused__native_batch_norm_legit_no_training__prelu_kernel_24 --------------------------
	.section	.nv.info.triton_poi_fused__native_batch_norm_legit_no_training__prelu_kernel_24,"",@"SHT_CUDA_INFO"
	.sectionflags	@""
	.align	4


	//----- nvinfo : EIATTR_CUDA_API_VERSION
	.align		4
        /*0000*/ 	.byte	0x04, 0x37
        /*0002*/ 	.short	(.L_11 - .L_10)
.L_10:
        /*0004*/ 	.word	0x0000007c


	//----- nvinfo : EIATTR_KPARAM_INFO
	.align		4
.L_11:
        /*0008*/ 	.byte	0x04, 0x17
        /*000a*/ 	.short	(.L_13 - .L_12)
.L_12:
        /*000c*/ 	.word	0x00000000
        /*0010*/ 	.short	0x0007
        /*0012*/ 	.short	0x0038
        /*0014*/ 	.byte	0x00, 0xf0, 0x11, 0x00


	//----- nvinfo : EIATTR_KPARAM_INFO
	.align		4
.L_13:
        /*0018*/ 	.byte	0x04, 0x17
        /*001a*/ 	.short	(.L_15 - .L_14)
.L_14:
        /*001c*/ 	.word	0x00000000
        /*0020*/ 	.short	0x0006
        /*0022*/ 	.short	0x0030
        /*0024*/ 	.byte	0x00, 0xf4, 0x21, 0x00


	//----- nvinfo : EIATTR_KPARAM_INFO
	.align		4
.L_15:
        /*0028*/ 	.byte	0x04, 0x17
        /*002a*/ 	.short	(.L_17 - .L_16)
.L_16:
        /*002c*/ 	.word	0x00000000
        /*0030*/ 	.short	0x0005
        /*0032*/ 	.short	0x0028
        /*0034*/ 	.byte	0x00, 0xf4, 0x21, 0x00


	//----- nvinfo : EIATTR_KPARAM_INFO
	.align		4
.L_17:
        /*0038*/ 	.byte	0x04, 0x17
        /*003a*/ 	.short	(.L_19 - .L_18)
.L_18:
        /*003c*/ 	.word	0x00000000
        /*0040*/ 	.short	0x0004
        /*0042*/ 	.short	0x0020
        /*0044*/ 	.byte	0x00, 0xf4, 0x21, 0x00


	//----- nvinfo : EIATTR_KPARAM_INFO
	.align		4
.L_19:
        /*0048*/ 	.byte	0x04, 0x17
        /*004a*/ 	.short	(.L_21 - .L_20)
.L_20:
        /*004c*/ 	.word	0x00000000
        /*0050*/ 	.short	0x0003
        /*0052*/ 	.short	0x0018
        /*0054*/ 	.byte	0x00, 0xf4, 0x21, 0x00


	//----- nvinfo : EIATTR_KPARAM_INFO
	.align		4
.L_21:
        /*0058*/ 	.byte	0x04, 0x17
        /*005a*/ 	.short	(.L_23 - .L_22)
.L_22:
        /*005c*/ 	.word	0x00000000
        /*0060*/ 	.short	0x0002
        /*0062*/ 	.short	0x0010
        /*0064*/ 	.byte	0x00, 0xf4, 0x21, 0x00


	//----- nvinfo : EIATTR_KPARAM_INFO
	.align		4
.L_23:
        /*0068*/ 	.byte	0x04, 0x17
        /*006a*/ 	.short	(.L_25 - .L_24)
.L_24:
        /*006c*/ 	.word	0x00000000
        /*0070*/ 	.short	0x0001
        /*0072*/ 	.short	0x0008
        /*0074*/ 	.byte	0x00, 0xf4, 0x21, 0x00


	//----- nvinfo : EIATTR_KPARAM_INFO
	.align		4
.L_25:
        /*0078*/ 	.byte	0x04, 0x17
        /*007a*/ 	.short	(.L_27 - .L_26)
.L_26:
        /*007c*/ 	.word	0x00000000
        /*0080*/ 	.short	0x0000
        /*0082*/ 	.short	0x0000
        /*0084*/ 	.byte	0x00, 0xf4, 0x21, 0x00


	//----- nvinfo : EIATTR_SPARSE_MMA_MASK
	.align		4
.L_27:
        /*0088*/ 	.byte	0x03, 0x50
        /*008a*/ 	.short	0x0000


	//----- nvinfo : EIATTR_MAXREG_COUNT
	.align		4
        /*008c*/ 	.byte	0x03, 0x1b
        /*008e*/ 	.short	0x00ff


	//----- nvinfo : EIATTR_EXIT_INSTR_OFFSETS
	.align		4
        /*0090*/ 	.byte	0x04, 0x1c
        /*0092*/ 	.short	(.L_29 - .L_28)


	//   ....[0]....
.L_28:
        /*0094*/ 	.word	0x00000300


	//----- nvinfo : EIATTR_REQNTID
	.align		4
.L_29:
        /*0098*/ 	.byte	0x04, 0x10
        /*009a*/ 	.short	(.L_31 - .L_30)
.L_30:
        /*009c*/ 	.word	0x00000080
        /*00a0*/ 	.word	0x00000001
        /*00a4*/ 	.word	0x00000001


	//----- nvinfo : EIATTR_CBANK_PARAM_SIZE
	.align		4
.L_31:
        /*00a8*/ 	.byte	0x03, 0x19
        /*00aa*/ 	.short	0x003c


	//----- nvinfo : EIATTR_PARAM_CBANK
	.align		4
        /*00ac*/ 	.byte	0x04, 0x0a
        /*00ae*/ 	.short	(.L_33 - .L_32)
	.align		4
.L_32:
        /*00b0*/ 	.word	index@(.nv.constant0.triton_poi_fused__native_batch_norm_legit_no_training__prelu_kernel_24)
        /*00b4*/ 	.short	0x0210
        /*00b6*/ 	.short	0x003c


	//----- nvinfo : EIATTR_SW_WAR
	.align		4
.L_33:
        /*00b8*/ 	.byte	0x04, 0x36
        /*00ba*/ 	.short	(.L_35 - .L_34)
.L_34:
        /*00bc*/ 	.word	0x00000008
.L_35:


//--------------------- .nv.callgraph             --------------------------
	.section	.nv.callgraph,"",@"SHT_CUDA_CALLGRAPH"
	.align	4
	.sectionentsize	8
	.align		4
        /*0000*/ 	.word	0x00000000
	.align		4
        /*0004*/ 	.word	0xffffffff
	.align		4
        /*0008*/ 	.word	0x00000000
	.align		4
        /*000c*/ 	.word	0xfffffffe
	.align		4
        /*0010*/ 	.word	0x00000000
	.align		4
        /*0014*/ 	.word	0xfffffffd
	.align		4
        /*0018*/ 	.word	0x00000000
	.align		4
        /*001c*/ 	.word	0xfffffffc


//--------------------- .nv.constant4             --------------------------
	.section	.nv.constant4,"a",@progbits
	.align	8
	.align		8
.nv.constant4:
        /*0000*/ 	.dword	_$_str
	.align		8
        /*0008*/ 	.dword	_$_str_$_2


//--------------------- .text.triton_poi_fused__native_batch_norm_legit_no_training__prelu_kernel_24 --------------------------
	.section	.text.triton_poi_fused__native_batch_norm_legit_no_training__prelu_kernel_24,"ax",@progbits
	.align	128
        .global         triton_poi_fused__native_batch_norm_legit_no_training__prelu_kernel_24
        .type           triton_poi_fused__native_batch_norm_legit_no_training__prelu_kernel_24,@function
        .size           triton_poi_fused__native_batch_norm_legit_no_training__prelu_kernel_24,(.L_x_1 - triton_poi_fused__native_batch_norm_legit_no_training__prelu_kernel_24)
        .other          triton_poi_fused__native_batch_norm_legit_no_training__prelu_kernel_24,@"STO_CUDA_ENTRY STV_DEFAULT"
triton_poi_fused__native_batch_norm_legit_no_training__prelu_kernel_24:
.text.triton_poi_fused__native_batch_norm_legit_no_training__prelu_kernel_24:
[----:B------:R-:W-:Y:S01]  /*0000*/  LDC R1, c[0x0][0x28] ;  /* 0x00000a00ff017b82 */ /* 0x000fe20000000800 */
[----:B------:R-:W1:Y:S07]  /*0010*/  S2R R0, SR_TID.X ;  /* 0x0000000000007919 */ /* 0x000e6e0000002100 */
[----:B------:R-:W2:Y:S01]  /*0020*/  LDC.64 R6, c[0x0][0x228] ;  /* 0x00008a00ff067b82 */ /* 0x000ea20000000a00 */
[----:B------:R-:W-:Y:S01]  /*0030*/  ULDC.64 UR4, c[0x0][0x208] ;  /* 0x0000820000047ab9 */ /* 0x000fe20000000a00 */
[----:B------:R-:W3:Y:S06]  /*0040*/  S2R R3, SR_CTAID.X ;  /* 0x0000000000037919 */ /* 0x000eec0000002500 */
[----:B------:R-:W4:Y:S08]  /*0050*/  LDC.64 R4, c[0x0][0x220] ;  /* 0x00008800ff047b82 */ /* 0x000f300000000a00 */
[----:B------:R-:W5:Y:S08]  /*0060*/  LDC.64 R8, c[0x0][0x230] ;  /* 0x00008c00ff087b82 */ /* 0x000f700000000a00 */
[----:B------:R-:W5:Y:S01]  /*0070*/  LDC.64 R10, c[0x0][0x238] ;  /* 0x00008e00ff0a7b82 */ /* 0x000f620000000a00 */
[----:B-1----:R-:W-:-:S07]  /*0080*/  LOP3.LUT R0, R0, 0x7f, RZ, 0xc0, !PT ;  /* 0x0000007f00007812 */ /* 0x002fce00078ec0ff */
[----:B------:R-:W1:Y:S01]  /*0090*/  LDC.64 R12, c[0x0][0x240] ;  /* 0x00009000ff0c7b82 */ /* 0x000e620000000a00 */
[----:B---3--:R-:W-:Y:S02]  /*00a0*/  SHF.R.S32.HI R2, RZ, 0x18, R3 ;  /* 0x00000018ff027819 */ /* 0x008fe40000011403 */
[----:B------:R-:W-:Y:S02]  /*00b0*/  LEA R0, R3, R0, 0x7 ;  /* 0x0000000003007211 */ /* 0x000fe400078e38ff */
[----:B------:R-:W-:-:S04]  /*00c0*/  SGXT R3, R2, 0x1 ;  /* 0x000000010203781a */ /* 0x000fc80000000200 */
[----:B------:R-:W-:-:S04]  /*00d0*/  LEA.HI R3, R3, R0, RZ, 0x7 ;  /* 0x0000000003037211 */ /* 0x000fc800078f38ff */
[----:B------:R-:W-:-:S04]  /*00e0*/  LOP3.LUT R3, R3, 0xffffff80, RZ, 0xc0, !PT ;  /* 0xffffff8003037812 */ /* 0x000fc800078ec0ff */
[----:B------:R-:W-:Y:S02]  /*00f0*/  IADD3 R15, R0, -R3, RZ ;  /* 0x80000003000f7210 */ /* 0x000fe40007ffe0ff */
[----:B------:R-:W3:Y:S03]  /*0100*/  LDC.64 R2, c[0x0][0x218] ;  /* 0x00008600ff027b82 */ /* 0x000ee60000000a00 */
[----:B--2---:R-:W-:-:S05]  /*0110*/  IMAD.WIDE R6, R15, 0x4, R6 ;  /* 0x000000040f067825 */ /* 0x004fca00078e0206 */
[----:B------:R2:W2:Y:S01]  /*0120*/  LDG.E.EL R14, desc[UR4][R6.64] ;  /* 0x00000004060e7981 */ /* 0x0004a2000c2e1900 */
[----:B----4-:R-:W-:-:S04]  /*0130*/  IMAD.WIDE R4, R15, 0x4, R4 ;  /* 0x000000040f047825 */ /* 0x010fc800078e0204 */
[C---:B-----5:R-:W-:Y:S02]  /*0140*/  IMAD.WIDE R8, R15.reuse, 0x4, R8 ;  /* 0x000000040f087825 */ /* 0x060fe400078e0208 */
[----:B------:R-:W4:Y:S02]  /*0150*/  LDG.E.EL R5, desc[UR4][R4.64] ;  /* 0x0000000404057981 */ /* 0x000f24000c2e1900 */
[----:B---3--:R-:W-:Y:S02]  /*0160*/  IMAD.WIDE R2, R0, 0x4, R2 ;  /* 0x0000000400027825 */ /* 0x008fe400078e0202 */
[----:B------:R-:W3:Y:S02]  /*0170*/  LDG.E.EL R8, desc[UR4][R8.64] ;  /* 0x0000000408087981 */ /* 0x000ee4000c2e1900 */
[C---:B0-2---:R-:W-:Y:S02]  /*0180*/  IMAD.WIDE R6, R15.reuse, 0x4, R10 ;  /* 0x000000040f067825 */ /* 0x045fe400078e020a */
[----:B------:R0:W4:Y:S04]  /*0190*/  LDG.E R2, desc[UR4][R2.64] ;  /* 0x0000000402027981 */ /* 0x000128000c1e1900 */
[----:B------:R-:W3:Y:S01]  /*01a0*/  LDG.E.EL R7, desc[UR4][R6.64] ;  /* 0x0000000406077981 */ /* 0x000ee2000c2e1900 */
[----:B-1----:R-:W-:-:S06]  /*01b0*/  IMAD.WIDE R10, R15, 0x4, R12 ;  /* 0x000000040f0a7825 */ /* 0x002fcc00078e020c */
[----:B------:R-:W2:Y:S01]  /*01c0*/  LDG.E.EL R10, desc[UR4][R10.64] ;  /* 0x000000040a0a7981 */ /* 0x000ea2000c2e1900 */
[----:B0-----:R-:W-:Y:S01]  /*01d0*/  HFMA2.MMA R3, -RZ, RZ, 1.625, 0 ;  /* 0x3e800000ff037435 */ /* 0x001fe200000001ff */
[----:B------:R-:W-:-:S04]  /*01e0*/  FADD R14, R14, 9.9999997473787516356e-06 ;  /* 0x3727c5ac0e0e7421 */ /* 0x000fc80000000000 */
[----:B------:R-:W0:Y:S02]  /*01f0*/  MUFU.SQRT R12, R14 ;  /* 0x0000000e000c7308 */ /* 0x000e240000002000 */
[C---:B0-----:R-:W-:Y:S02]  /*0200*/  FSETP.GT.AND P0, PT, R12.reuse, 8.50705917302346158658e+37, PT ;  /* 0x7e8000000c00780b */ /* 0x041fe40003f04000 */
[----:B------:R-:W-:-:S11]  /*0210*/  FSETP.GEU.AND P1, PT, R12, 1.175494350822287508e-38, PT ;  /* 0x008000000c00780b */ /* 0x000fd60003f2e000 */
[----:B------:R-:W-:-:S04]  /*0220*/  @P0 FMUL R12, R12, 0.25 ;  /* 0x3e8000000c0c0820 */ /* 0x000fc80000400000 */
[----:B------:R-:W-:-:S06]  /*0230*/  @!P1 FMUL R12, R12, 16777216 ;  /* 0x4b8000000c0c9820 */ /* 0x000fcc0000400000 */
[----:B------:R-:W0:Y:S01]  /*0240*/  MUFU.RCP R12, R12 ;  /* 0x0000000c000c7308 */ /* 0x000e220000001000 */
[----:B------:R-:W-:Y:S01]  /*0250*/  FSEL R3, R3, 1, P0 ;  /* 0x3f80000003037808 */ /* 0x000fe20000000000 */
[----:B----4-:R-:W-:-:S04]  /*0260*/  FADD R5, R2, -R5 ;  /* 0x8000000502057221 */ /* 0x010fc80000000000 */
[----:B------:R-:W-:-:S04]  /*0270*/  @!P1 FMUL R3, R3, 16777216 ;  /* 0x4b80000003039820 */ /* 0x000fc80000400000 */
[----:B0-----:R-:W-:Y:S02]  /*0280*/  FMUL R4, R12, R3 ;  /* 0x000000030c047220 */ /* 0x001fe40000400000 */
[----:B------:R-:W0:Y:S02]  /*0290*/  LDC.64 R2, c[0x0][0x210] ;  /* 0x00008400ff027b82 */ /* 0x000e240000000a00 */
[----:B------:R-:W-:-:S04]  /*02a0*/  FMUL R4, R5, R4 ;  /* 0x0000000405047220 */ /* 0x000fc80000400000 */
[----:B---3--:R-:W-:-:S05]  /*02b0*/  FFMA R7, R8, R4, R7 ;  /* 0x0000000408077223 */ /* 0x008fca0000000007 */
[----:B------:R-:W-:Y:S01]  /*02c0*/  FSETP.GT.AND P0, PT, R7, RZ, PT ;  /* 0x000000ff0700720b */ /* 0x000fe20003f04000 */
[----:B0-----:R-:W-:-:S12]  /*02d0*/  IMAD.WIDE R2, R0, 0x4, R2 ;  /* 0x0000000400027825 */ /* 0x001fd800078e0202 */
[----:B--2---:R-:W-:-:S05]  /*02e0*/  @!P0 FMUL R7, R10, R7 ;  /* 0x000000070a078220 */ /* 0x004fca0000400000 */
[----:B------:R-:W-:Y:S01]  /*02f0*/  STG.E desc[UR4][R2.64], R7 ;  /* 0x0000000702007986 */ /* 0x000fe2000c101904 */
[----:B------:R-:W-:Y:S05]  /*0300*/  EXIT ;  /* 0x000000000000794d */ /* 0x000fea0003800000 */
.L_x_0:
[----:B------:R-:W-:-:S00]  /*0310*/  BRA `(.L_x_0) ;  /* 0xfffffffc00fc7947 */ /* 0x000fc0000383ffff */
[----:B------:R-:W-:-:S00]  /*0320*/  NOP ;  /* 0x0000000000007918 */ /* 0x000fc00000000000 */
        /* <DEDUP_REMOVED lines=13> */
.L_x_1:


//--------------------- .nv.global.init           --------------------------
	.section	.nv.global.init,"aw",@progbits
.nv.global.init:
	.type		_$_str,@object
	.size		_$_str,(_$_str_$_2 - _$_str)
_$_str:
        /*0000*/ 	.byte	0x5f, 0x5f, 0x43, 0x55, 0x44, 0x41, 0x5f, 0x46, 0x54, 0x5a, 0x00
	.type		_$_str_$_2,@object
	.size		_$_str_$_2,(.L_1 - _$_str_$_2)
_$_str_$_2:
        /*000b*/ 	.byte	0x5f, 0x5f, 0x43, 0x55, 0x44, 0x41, 0x5f, 0x50, 0x52, 0x45, 0x43, 0x5f, 0x53, 0x51, 0x52, 0x54
        /*001b*/ 	.byte	0x00
.L_1:


//--------------------- .nv.constant0.triton_poi_fused__native_batch_norm_legit_no_training__prelu_kernel_24 --------------------------
	.section	.nv.constant0.triton_poi_fused__native_batch_norm_legit_no_training__prelu_kernel_24,"a",@progbits
	.sectionflags	@""
	.align	4
.nv.constant0.triton_poi_fused__native_batch_norm_legit_no_training__prelu_kernel_24:
	.zero		588
